//
// Generated by NVIDIA NVVM Compiler
//
// Compiler Build ID: CL-36424714
// Cuda compilation tools, release 13.0, V13.0.88
// Based on NVVM 20.0.0
//

.version 9.0
.target sm_100
.address_size 64

	// .globl	_Z5saxpyfPfS_

.visible .entry _Z5saxpyfPfS_(
	.param .f32 _Z5saxpyfPfS__param_0,
	.param .u64 .ptr .align 1 _Z5saxpyfPfS__param_1,
	.param .u64 .ptr .align 1 _Z5saxpyfPfS__param_2
)
{
	.reg .pred 	%p<2>;
	.reg .b32 	%r<5>;
	.reg .b32 	%f<5>;
	.reg .b64 	%rd<8>;

	ld.param.f32 	%f1, [_Z5saxpyfPfS__param_0];
	ld.param.u64 	%rd1, [_Z5saxpyfPfS__param_1];
	ld.param.u64 	%rd2, [_Z5saxpyfPfS__param_2];
	mov.u32 	%r2, %ctaid.x;
	mov.u32 	%r3, %ntid.x;
	mov.u32 	%r4, %tid.x;
	mad.lo.s32 	%r1, %r2, %r3, %r4;
	setp.gt.s32 	%p1, %r1, 1048575;
	@%p1 bra 	$L__BB0_2;
	cvta.to.global.u64 	%rd3, %rd1;
	cvta.to.global.u64 	%rd4, %rd2;
	mul.wide.s32 	%rd5, %r1, 4;
	add.s64 	%rd6, %rd3, %rd5;
	ld.global.f32 	%f2, [%rd6];
	add.s64 	%rd7, %rd4, %rd5;
	ld.global.f32 	%f3, [%rd7];
	fma.rn.f32 	%f4, %f1, %f2, %f3;
	st.global.f32 	[%rd7], %f4;
$L__BB0_2:
	ret;

}


// ===== COMPILED SASS (sm_100) =====

	.target	sm_100

	.elftype	@"ET_EXEC"


//--------------------- .note.nv.tkinfo           --------------------------
	.section	.note.nv.tkinfo,"",@"SHT_NOTE"
	.sectionflags	@"SHF_NOTE_NV_TKINFO"
	.tkinfo
        /*0018*/ 	.word	0x00000002
        /*0030*/ 	.string	""
        /*0030*/ 	.string	"ptxas"
        /*0030*/ 	.string	"Cuda compilation tools, release 13.0, V13.0.88"
        /*0030*/ 	.string	"Build cuda_13.0.r13.0/compiler.36424714_0"
        /*0030*/ 	.string	"-arch sm_100 -m 64 "



//--------------------- .note.nv.cuinfo           --------------------------
	.section	.note.nv.cuinfo,"",@"SHT_NOTE"
	.sectionflags	@"SHF_NOTE_NV_CUINFO"
        /*0018*/ 	.short	0x0002
        /*001a*/ 	.short	0x0064
        /*001c*/ 	.short	0x0082
	.zero		2


//--------------------- .nv.info                  --------------------------
	.section	.nv.info,"",@"SHT_CUDA_INFO"
	.align	4


	//----- nvinfo : EIATTR_REGCOUNT
	.align		4
        /*0000*/ 	.byte	0x04, 0x2f
        /*0002*/ 	.short	(.L_1 - .L_0)
	.align		4
.L_0:
        /*0004*/ 	.word	index@(_Z5saxpyfPfS_)
        /*0008*/ 	.word	0x0000000a


	//----- nvinfo : EIATTR_FRAME_SIZE
	.align		4
.L_1:
        /*000c*/ 	.byte	0x04, 0x11
        /*000e*/ 	.short	(.L_3 - .L_2)
	.align		4
.L_2:
        /*0010*/ 	.word	index@(_Z5saxpyfPfS_)
        /*0014*/ 	.word	0x00000000


	//----- nvinfo : EIATTR_MIN_STACK_SIZE
	.align		4
.L_3:
        /*0018*/ 	.byte	0x04, 0x12
        /*001a*/ 	.short	(.L_5 - .L_4)
	.align		4
.L_4:
        /*001c*/ 	.word	index@(_Z5saxpyfPfS_)
        /*0020*/ 	.word	0x00000000
.L_5:


//--------------------- .nv.compat                --------------------------
	.section	.nv.compat,"",@"SHT_CUDA_COMPAT_INFO"
	.align	4
        /*0000*/ 	.byte	0x02, 0x09, 0x00, 0x00, 0x02, 0x02, 0x01, 0x00, 0x02, 0x05, 0x05, 0x00, 0x03, 0x07, 0x01, 0x01
        /*0010*/ 	.byte	0x02, 0x03, 0x00, 0x00, 0x02, 0x06, 0x01, 0x00, 0x04, 0x0b, 0x08, 0x00, 0x09, 0x00, 0x00, 0x00
        /*0020*/ 	.byte	0x00, 0x00, 0x00, 0x00


//--------------------- .nv.info._Z5saxpyfPfS_    --------------------------
	.section	.nv.info._Z5saxpyfPfS_,"",@"SHT_CUDA_INFO"
	.sectionflags	@""
	.align	4


	//----- nvinfo : EIATTR_CUDA_API_VERSION
	.align		4
        /*0000*/ 	.byte	0x04, 0x37
        /*0002*/ 	.short	(.L_7 - .L_6)
.L_6:
        /*0004*/ 	.word	0x00000082


	//----- nvinfo : EIATTR_KPARAM_INFO
	.align		4
.L_7:
        /*0008*/ 	.byte	0x04, 0x17
        /*000a*/ 	.short	(.L_9 - .L_8)
.L_8:
        /*000c*/ 	.word	0x00000000
        /*0010*/ 	.short	0x0002
        /*0012*/ 	.short	0x0010
        /*0014*/ 	.byte	0x00, 0xf5, 0x21, 0x00


	//----- nvinfo : EIATTR_KPARAM_INFO
	.align		4
.L_9:
        /*0018*/ 	.byte	0x04, 0x17
        /*001a*/ 	.short	(.L_11 - .L_10)
.L_10:
        /*001c*/ 	.word	0x00000000
        /*0020*/ 	.short	0x0001
        /*0022*/ 	.short	0x0008
        /*0024*/ 	.byte	0x00, 0xf5, 0x21, 0x00


	//----- nvinfo : EIATTR_KPARAM_INFO
	.align		4
.L_11:
        /*0028*/ 	.byte	0x04, 0x17
        /*002a*/ 	.short	(.L_13 - .L_12)
.L_12:
        /*002c*/ 	.word	0x00000000
        /*0030*/ 	.short	0x0000
        /*0032*/ 	.short	0x0000
        /*0034*/ 	.byte	0x00, 0xf0, 0x11, 0x00


	//----- nvinfo : EIATTR_SPARSE_MMA_MASK
	.align		4
.L_13:
        /*0038*/ 	.byte	0x03, 0x50
        /*003a*/ 	.short	0x0000


	//----- nvinfo : EIATTR_MAXREG_COUNT
	.align		4
        /*003c*/ 	.byte	0x03, 0x1b
        /*003e*/ 	.short	0x00ff


	//----- nvinfo : EIATTR_MERCURY_ISA_VERSION
	.align		4
        /*0040*/ 	.byte	0x03, 0x5f
        /*0042*/ 	.short	0x0101


	//----- nvinfo : EIATTR_VRC_CTA_INIT_COUNT
	.align		4
        /*0044*/ 	.byte	0x02, 0x4a
	.zero		1
	.zero		1


	//----- nvinfo : EIATTR_EXIT_INSTR_OFFSETS
	.align		4
        /*0048*/ 	.byte	0x04, 0x1c
        /*004a*/ 	.short	(.L_15 - .L_14)


	//   ....[0]....
.L_14:
        /*004c*/ 	.word	0x00000060


	//   ....[1]....
        /*0050*/ 	.word	0x00000110


	//----- nvinfo : EIATTR_CBANK_PARAM_SIZE
	.align		4
.L_15:
        /*0054*/ 	.byte	0x03, 0x19
        /*0056*/ 	.short	0x0018


	//----- nvinfo : EIATTR_PARAM_CBANK
	.align		4
        /*0058*/ 	.byte	0x04, 0x0a
        /*005a*/ 	.short	(.L_17 - .L_16)
	.align		4
.L_16:
        /*005c*/ 	.word	index@(.nv.constant0._Z5saxpyfPfS_)
        /*0060*/ 	.short	0x0380
        /*0062*/ 	.short	0x0018


	//----- nvinfo : EIATTR_SW_WAR
	.align		4
.L_17:
        /*0064*/ 	.byte	0x04, 0x36
        /*0066*/ 	.short	(.L_19 - .L_18)
.L_18:
        /*0068*/ 	.word	0x00000008
.L_19:


//--------------------- .nv.callgraph             --------------------------
	.section	.nv.callgraph,"",@"SHT_CUDA_CALLGRAPH"
	.align	4
	.sectionentsize	8
	.align		4
        /*0000*/ 	.word	0x00000000
	.align		4
        /*0004*/ 	.word	0xffffffff
	.align		4
        /*0008*/ 	.word	0x00000000
	.align		4
        /*000c*/ 	.word	0xfffffffe
	.align		4
        /*0010*/ 	.word	0x00000000
	.align		4
        /*0014*/ 	.word	0xfffffffd
	.align		4
        /*0018*/ 	.word	0x00000000
	.align		4
        /*001c*/ 	.word	0xfffffffc


//--------------------- .text._Z5saxpyfPfS_       --------------------------
	.section	.text._Z5saxpyfPfS_,"ax",@progbits
	.align	128
        .global         _Z5saxpyfPfS_
        .type           _Z5saxpyfPfS_,@function
        .size           _Z5saxpyfPfS_,(.L_x_1 - _Z5saxpyfPfS_)
        .other          _Z5saxpyfPfS_,@"STO_CUDA_ENTRY STV_DEFAULT"
_Z5saxpyfPfS_:
.text._Z5saxpyfPfS_:
[----:B------:R-:W-:Y:S01]  /*0000*/  LDC R1, c[0x0][0x37c] ;  /* 0x0000df00ff017b82 */ /* 0x000fe20000000800 */
[----:B------:R-:W0:Y:S07]  /*0010*/  S2R R0, SR_TID.X ;  /* 0x0000000000007919 */ /* 0x000e2e0000002100 */
[----:B------:R-:W0:Y:S08]  /*0020*/  S2UR UR4, SR_CTAID.X ;  /* 0x00000000000479c3 */ /* 0x000e300000002500 */
[----:B------:R-:W0:Y:S02]  /*0030*/  LDC R7, c[0x0][0x360] ;  /* 0x0000d800ff077b82 */ /* 0x000e240000000800 */
[----:B0-----:R-:W-:-:S05]  /*0040*/  IMAD R7, R7, UR4, R0 ;  /* 0x0000000407077c24 */ /* 0x001fca000f8e0200 */
[----:B------:R-:W-:-:S13]  /*0050*/  ISETP.GT.AND P0, PT, R7, 0xfffff, PT ;  /* 0x000fffff0700780c */ /* 0x000fda0003f04270 */
[----:B------:R-:W-:Y:S05]  /*0060*/  @P0 EXIT ;  /* 0x000000000000094d */ /* 0x000fea0003800000 */
[----:B------:R-:W0:Y:S01]  /*0070*/  LDC.64 R2, c[0x0][0x388] ;  /* 0x0000e200ff027b82 */ /* 0x000e220000000a00 */
[----:B------:R-:W1:Y:S01]  /*0080*/  LDCU.64 UR4, c[0x0][0x358] ;  /* 0x00006b00ff0477ac */ /* 0x000e620008000a00 */
[----:B------:R-:W2:Y:S06]  /*0090*/  LDCU UR6, c[0x0][0x380] ;  /* 0x00007000ff0677ac */ /* 0x000eac0008000800 */
[----:B------:R-:W3:Y:S01]  /*00a0*/  LDC.64 R4, c[0x0][0x390] ;  /* 0x0000e400ff047b82 */ /* 0x000ee20000000a00 */
[----:B0-----:R-:W-:-:S06]  /*00b0*/  IMAD.WIDE R2, R7, 0x4, R2 ;  /* 0x0000000407027825 */ /* 0x001fcc00078e0202 */
[----:B-1----:R-:W2:Y:S01]  /*00c0*/  LDG.E R2, desc[UR4][R2.64] ;  /* 0x0000000402027981 */ /* 0x002ea2000c1e1900 */
[----:B---3--:R-:W-:-:S05]  /*00d0*/  IMAD.WIDE R4, R7, 0x4, R4 ;  /* 0x0000000407047825 */ /* 0x008fca00078e0204 */
[----:B------:R-:W2:Y:S02]  /*00e0*/  LDG.E R7, desc[UR4][R4.64] ;  /* 0x0000000404077981 */ /* 0x000ea4000c1e1900 */
[----:B--2---:R-:W-:-:S05]  /*00f0*/  FFMA R7, R2, UR6, R7 ;  /* 0x0000000602077c23 */ /* 0x004fca0008000007 */
[----:B------:R-:W-:Y:S01]  /*0100*/  STG.E desc[UR4][R4.64], R7 ;  /* 0x0000000704007986 */ /* 0x000fe2000c101904 */
[----:B------:R-:W-:Y:S05]  /*0110*/  EXIT ;  /* 0x000000000000794d */ /* 0x000fea0003800000 */
.L_x_0:
[----:B------:R-:W-:-:S00]  /*0120*/  BRA `(.L_x_0) ;  /* 0xfffffffc00fc7947 */ /* 0x000fc0000383ffff */
[----:B------:R-:W-:-:S00]  /*0130*/  NOP ;  /* 0x0000000000007918 */ /* 0x000fc00000000000 */
        /* <DEDUP_REMOVED lines=12> */
.L_x_1:


//--------------------- .nv.shared.reserved.0     --------------------------
	.section	.nv.shared.reserved.0,"aw",@nobits
	.weak		__nv_reservedSMEM_offset_0_alias
	.size		__nv_reservedSMEM_offset_0_alias, 0, 64
	.other		__nv_reservedSMEM_offset_0_alias,@"STO_CUDA_RESERVED_SHARED STV_DEFAULT"
__nv_reservedSMEM_offset_0_alias:
	.zero		0
	.zero		64


//--------------------- .nv.constant0._Z5saxpyfPfS_ --------------------------
	.section	.nv.constant0._Z5saxpyfPfS_,"a",@progbits
	.sectionflags	@""
	.align	4
.nv.constant0._Z5saxpyfPfS_:
	.zero		920


//--------------------- SYMBOLS --------------------------

	.type		.nv.reservedSmem.offset0,@object
	.size		.nv.reservedSmem.offset0,0x4
